//
// Generated by NVIDIA NVVM Compiler
//
// Compiler Build ID: CL-36424714
// Cuda compilation tools, release 13.0, V13.0.88
// Based on NVVM 20.0.0
//

.version 9.0
.target sm_100
.address_size 64

	// .globl	_Z15MatrixMulKernelPfS_S_i

.visible .entry _Z15MatrixMulKernelPfS_S_i(
	.param .u64 .ptr .align 1 _Z15MatrixMulKernelPfS_S_i_param_0,
	.param .u64 .ptr .align 1 _Z15MatrixMulKernelPfS_S_i_param_1,
	.param .u64 .ptr .align 1 _Z15MatrixMulKernelPfS_S_i_param_2,
	.param .u32 _Z15MatrixMulKernelPfS_S_i_param_3
)
{
	.reg .pred 	%p<10>;
	.reg .b32 	%r<30>;
	.reg .b32 	%f<112>;
	.reg .b64 	%rd<46>;

	ld.param.u64 	%rd16, [_Z15MatrixMulKernelPfS_S_i_param_0];
	ld.param.u64 	%rd17, [_Z15MatrixMulKernelPfS_S_i_param_1];
	ld.param.u64 	%rd15, [_Z15MatrixMulKernelPfS_S_i_param_2];
	ld.param.u32 	%r18, [_Z15MatrixMulKernelPfS_S_i_param_3];
	cvta.to.global.u64 	%rd1, %rd17;
	cvta.to.global.u64 	%rd2, %rd16;
	mov.u32 	%r1, %tid.y;
	setp.lt.s32 	%p1, %r18, 1;
	mov.f32 	%f111, 0f00000000;
	@%p1 bra 	$L__BB0_13;
	mul.lo.s32 	%r2, %r18, %r1;
	and.b32  	%r3, %r18, 15;
	setp.lt.u32 	%p2, %r18, 16;
	mov.f32 	%f111, 0f00000000;
	mov.b32 	%r27, 0;
	@%p2 bra 	$L__BB0_4;
	and.b32  	%r27, %r18, 2147483632;
	neg.s32 	%r25, %r27;
	mul.wide.u32 	%rd18, %r2, 4;
	add.s64 	%rd19, %rd18, 32;
	add.s64 	%rd43, %rd1, %rd19;
	add.s64 	%rd42, %rd2, %rd19;
	mov.f32 	%f111, 0f00000000;
$L__BB0_3:
	.pragma "nounroll";
	ld.global.f32 	%f18, [%rd42+-32];
	ld.global.f32 	%f19, [%rd43+-32];
	fma.rn.f32 	%f20, %f18, %f19, %f111;
	ld.global.f32 	%f21, [%rd42+-28];
	ld.global.f32 	%f22, [%rd43+-28];
	fma.rn.f32 	%f23, %f21, %f22, %f20;
	ld.global.f32 	%f24, [%rd42+-24];
	ld.global.f32 	%f25, [%rd43+-24];
	fma.rn.f32 	%f26, %f24, %f25, %f23;
	ld.global.f32 	%f27, [%rd42+-20];
	ld.global.f32 	%f28, [%rd43+-20];
	fma.rn.f32 	%f29, %f27, %f28, %f26;
	ld.global.f32 	%f30, [%rd42+-16];
	ld.global.f32 	%f31, [%rd43+-16];
	fma.rn.f32 	%f32, %f30, %f31, %f29;
	ld.global.f32 	%f33, [%rd42+-12];
	ld.global.f32 	%f34, [%rd43+-12];
	fma.rn.f32 	%f35, %f33, %f34, %f32;
	ld.global.f32 	%f36, [%rd42+-8];
	ld.global.f32 	%f37, [%rd43+-8];
	fma.rn.f32 	%f38, %f36, %f37, %f35;
	ld.global.f32 	%f39, [%rd42+-4];
	ld.global.f32 	%f40, [%rd43+-4];
	fma.rn.f32 	%f41, %f39, %f40, %f38;
	ld.global.f32 	%f42, [%rd42];
	ld.global.f32 	%f43, [%rd43];
	fma.rn.f32 	%f44, %f42, %f43, %f41;
	ld.global.f32 	%f45, [%rd42+4];
	ld.global.f32 	%f46, [%rd43+4];
	fma.rn.f32 	%f47, %f45, %f46, %f44;
	ld.global.f32 	%f48, [%rd42+8];
	ld.global.f32 	%f49, [%rd43+8];
	fma.rn.f32 	%f50, %f48, %f49, %f47;
	ld.global.f32 	%f51, [%rd42+12];
	ld.global.f32 	%f52, [%rd43+12];
	fma.rn.f32 	%f53, %f51, %f52, %f50;
	ld.global.f32 	%f54, [%rd42+16];
	ld.global.f32 	%f55, [%rd43+16];
	fma.rn.f32 	%f56, %f54, %f55, %f53;
	ld.global.f32 	%f57, [%rd42+20];
	ld.global.f32 	%f58, [%rd43+20];
	fma.rn.f32 	%f59, %f57, %f58, %f56;
	ld.global.f32 	%f60, [%rd42+24];
	ld.global.f32 	%f61, [%rd43+24];
	fma.rn.f32 	%f62, %f60, %f61, %f59;
	ld.global.f32 	%f63, [%rd42+28];
	ld.global.f32 	%f64, [%rd43+28];
	fma.rn.f32 	%f111, %f63, %f64, %f62;
	add.s32 	%r25, %r25, 16;
	add.s64 	%rd43, %rd43, 64;
	add.s64 	%rd42, %rd42, 64;
	setp.ne.s32 	%p3, %r25, 0;
	@%p3 bra 	$L__BB0_3;
$L__BB0_4:
	setp.eq.s32 	%p4, %r3, 0;
	@%p4 bra 	$L__BB0_13;
	and.b32  	%r9, %r18, 7;
	setp.lt.u32 	%p5, %r3, 8;
	@%p5 bra 	$L__BB0_7;
	add.s32 	%r20, %r27, %r2;
	mul.wide.u32 	%rd20, %r20, 4;
	add.s64 	%rd21, %rd2, %rd20;
	ld.global.f32 	%f66, [%rd21];
	add.s64 	%rd22, %rd1, %rd20;
	ld.global.f32 	%f67, [%rd22];
	fma.rn.f32 	%f68, %f66, %f67, %f111;
	cvt.u64.u32 	%rd23, %r2;
	cvt.u64.u32 	%rd24, %r27;
	add.s64 	%rd25, %rd24, %rd23;
	shl.b64 	%rd26, %rd25, 2;
	add.s64 	%rd27, %rd2, %rd26;
	ld.global.f32 	%f69, [%rd27+4];
	add.s64 	%rd28, %rd1, %rd26;
	ld.global.f32 	%f70, [%rd28+4];
	fma.rn.f32 	%f71, %f69, %f70, %f68;
	ld.global.f32 	%f72, [%rd27+8];
	ld.global.f32 	%f73, [%rd28+8];
	fma.rn.f32 	%f74, %f72, %f73, %f71;
	ld.global.f32 	%f75, [%rd27+12];
	ld.global.f32 	%f76, [%rd28+12];
	fma.rn.f32 	%f77, %f75, %f76, %f74;
	ld.global.f32 	%f78, [%rd27+16];
	ld.global.f32 	%f79, [%rd28+16];
	fma.rn.f32 	%f80, %f78, %f79, %f77;
	ld.global.f32 	%f81, [%rd27+20];
	ld.global.f32 	%f82, [%rd28+20];
	fma.rn.f32 	%f83, %f81, %f82, %f80;
	ld.global.f32 	%f84, [%rd27+24];
	ld.global.f32 	%f85, [%rd28+24];
	fma.rn.f32 	%f86, %f84, %f85, %f83;
	ld.global.f32 	%f87, [%rd27+28];
	ld.global.f32 	%f88, [%rd28+28];
	fma.rn.f32 	%f111, %f87, %f88, %f86;
	add.s32 	%r27, %r27, 8;
$L__BB0_7:
	setp.eq.s32 	%p6, %r9, 0;
	@%p6 bra 	$L__BB0_13;
	and.b32  	%r12, %r18, 3;
	setp.lt.u32 	%p7, %r9, 4;
	@%p7 bra 	$L__BB0_10;
	add.s32 	%r21, %r27, %r2;
	mul.wide.u32 	%rd29, %r21, 4;
	add.s64 	%rd30, %rd2, %rd29;
	ld.global.f32 	%f90, [%rd30];
	add.s64 	%rd31, %rd1, %rd29;
	ld.global.f32 	%f91, [%rd31];
	fma.rn.f32 	%f92, %f90, %f91, %f111;
	cvt.u64.u32 	%rd32, %r2;
	cvt.u64.u32 	%rd33, %r27;
	add.s64 	%rd34, %rd33, %rd32;
	shl.b64 	%rd35, %rd34, 2;
	add.s64 	%rd36, %rd2, %rd35;
	ld.global.f32 	%f93, [%rd36+4];
	add.s64 	%rd37, %rd1, %rd35;
	ld.global.f32 	%f94, [%rd37+4];
	fma.rn.f32 	%f95, %f93, %f94, %f92;
	ld.global.f32 	%f96, [%rd36+8];
	ld.global.f32 	%f97, [%rd37+8];
	fma.rn.f32 	%f98, %f96, %f97, %f95;
	ld.global.f32 	%f99, [%rd36+12];
	ld.global.f32 	%f100, [%rd37+12];
	fma.rn.f32 	%f111, %f99, %f100, %f98;
	add.s32 	%r27, %r27, 4;
$L__BB0_10:
	setp.eq.s32 	%p8, %r12, 0;
	@%p8 bra 	$L__BB0_13;
	add.s32 	%r22, %r27, %r2;
	mul.wide.u32 	%rd38, %r22, 4;
	add.s64 	%rd45, %rd1, %rd38;
	add.s64 	%rd44, %rd2, %rd38;
	neg.s32 	%r29, %r12;
$L__BB0_12:
	.pragma "nounroll";
	ld.global.f32 	%f101, [%rd44];
	ld.global.f32 	%f102, [%rd45];
	fma.rn.f32 	%f111, %f101, %f102, %f111;
	add.s64 	%rd45, %rd45, 4;
	add.s64 	%rd44, %rd44, 4;
	add.s32 	%r29, %r29, 1;
	setp.ne.s32 	%p9, %r29, 0;
	@%p9 bra 	$L__BB0_12;
$L__BB0_13:
	cvta.to.global.u64 	%rd39, %rd15;
	mov.u32 	%r23, %tid.x;
	mad.lo.s32 	%r24, %r18, %r1, %r23;
	mul.wide.s32 	%rd40, %r24, 4;
	add.s64 	%rd41, %rd39, %rd40;
	st.global.f32 	[%rd41], %f111;
	ret;

}


// ===== COMPILED SASS (sm_100) =====

	.target	sm_100

	.elftype	@"ET_EXEC"


//--------------------- .note.nv.tkinfo           --------------------------
	.section	.note.nv.tkinfo,"",@"SHT_NOTE"
	.sectionflags	@"SHF_NOTE_NV_TKINFO"
	.tkinfo
        /*0018*/ 	.word	0x00000002
        /*0030*/ 	.string	""
        /*0030*/ 	.string	"ptxas"
        /*0030*/ 	.string	"Cuda compilation tools, release 13.0, V13.0.88"
        /*0030*/ 	.string	"Build cuda_13.0.r13.0/compiler.36424714_0"
        /*0030*/ 	.string	"-arch sm_100 -m 64 "



//--------------------- .note.nv.cuinfo           --------------------------
	.section	.note.nv.cuinfo,"",@"SHT_NOTE"
	.sectionflags	@"SHF_NOTE_NV_CUINFO"
        /*0018*/ 	.short	0x0002
        /*001a*/ 	.short	0x0064
        /*001c*/ 	.short	0x0082
	.zero		2


//--------------------- .nv.info                  --------------------------
	.section	.nv.info,"",@"SHT_CUDA_INFO"
	.align	4


	//----- nvinfo : EIATTR_REGCOUNT
	.align		4
        /*0000*/ 	.byte	0x04, 0x2f
        /*0002*/ 	.short	(.L_1 - .L_0)
	.align		4
.L_0:
        /*0004*/ 	.word	index@(_Z15MatrixMulKernelPfS_S_i)
        /*0008*/ 	.word	0x0000001d


	//----- nvinfo : EIATTR_FRAME_SIZE
	.align		4
.L_1:
        /*000c*/ 	.byte	0x04, 0x11
        /*000e*/ 	.short	(.L_3 - .L_2)
	.align		4
.L_2:
        /*0010*/ 	.word	index@(_Z15MatrixMulKernelPfS_S_i)
        /*0014*/ 	.word	0x00000000


	//----- nvinfo : EIATTR_MIN_STACK_SIZE
	.align		4
.L_3:
        /*0018*/ 	.byte	0x04, 0x12
        /*001a*/ 	.short	(.L_5 - .L_4)
	.align		4
.L_4:
        /*001c*/ 	.word	index@(_Z15MatrixMulKernelPfS_S_i)
        /*0020*/ 	.word	0x00000000
.L_5:


//--------------------- .nv.compat                --------------------------
	.section	.nv.compat,"",@"SHT_CUDA_COMPAT_INFO"
	.align	4
        /*0000*/ 	.byte	0x02, 0x09, 0x00, 0x00, 0x02, 0x02, 0x01, 0x00, 0x02, 0x05, 0x05, 0x00, 0x03, 0x07, 0x01, 0x01
        /*0010*/ 	.byte	0x02, 0x03, 0x00, 0x00, 0x02, 0x06, 0x01, 0x00, 0x04, 0x0b, 0x08, 0x00, 0x09, 0x00, 0x00, 0x00
        /*0020*/ 	.byte	0x00, 0x00, 0x00, 0x00


//--------------------- .nv.info._Z15MatrixMulKernelPfS_S_i --------------------------
	.section	.nv.info._Z15MatrixMulKernelPfS_S_i,"",@"SHT_CUDA_INFO"
	.sectionflags	@""
	.align	4


	//----- nvinfo : EIATTR_CUDA_API_VERSION
	.align		4
        /*0000*/ 	.byte	0x04, 0x37
        /*0002*/ 	.short	(.L_7 - .L_6)
.L_6:
        /*0004*/ 	.word	0x00000082


	//----- nvinfo : EIATTR_KPARAM_INFO
	.align		4
.L_7:
        /*0008*/ 	.byte	0x04, 0x17
        /*000a*/ 	.short	(.L_9 - .L_8)
.L_8:
        /*000c*/ 	.word	0x00000000
        /*0010*/ 	.short	0x0003
        /*0012*/ 	.short	0x0018
        /*0014*/ 	.byte	0x00, 0xf0, 0x11, 0x00


	//----- nvinfo : EIATTR_KPARAM_INFO
	.align		4
.L_9:
        /*0018*/ 	.byte	0x04, 0x17
        /*001a*/ 	.short	(.L_11 - .L_10)
.L_10:
        /*001c*/ 	.word	0x00000000
        /*0020*/ 	.short	0x0002
        /*0022*/ 	.short	0x0010
        /*0024*/ 	.byte	0x00, 0xf5, 0x21, 0x00


	//----- nvinfo : EIATTR_KPARAM_INFO
	.align		4
.L_11:
        /*0028*/ 	.byte	0x04, 0x17
        /*002a*/ 	.short	(.L_13 - .L_12)
.L_12:
        /*002c*/ 	.word	0x00000000
        /*0030*/ 	.short	0x0001
        /*0032*/ 	.short	0x0008
        /*0034*/ 	.byte	0x00, 0xf5, 0x21, 0x00


	//----- nvinfo : EIATTR_KPARAM_INFO
	.align		4
.L_13:
        /*0038*/ 	.byte	0x04, 0x17
        /*003a*/ 	.short	(.L_15 - .L_14)
.L_14:
        /*003c*/ 	.word	0x00000000
        /*0040*/ 	.short	0x0000
        /*0042*/ 	.short	0x0000
        /*0044*/ 	.byte	0x00, 0xf5, 0x21, 0x00


	//----- nvinfo : EIATTR_SPARSE_MMA_MASK
	.align		4
.L_15:
        /*0048*/ 	.byte	0x03, 0x50
        /*004a*/ 	.short	0x0000


	//----- nvinfo : EIATTR_MAXREG_COUNT
	.align		4
        /*004c*/ 	.byte	0x03, 0x1b
        /*004e*/ 	.short	0x00ff


	//----- nvinfo : EIATTR_MERCURY_ISA_VERSION
	.align		4
        /*0050*/ 	.byte	0x03, 0x5f
        /*0052*/ 	.short	0x0101


	//----- nvinfo : EIATTR_VRC_CTA_INIT_COUNT
	.align		4
        /*0054*/ 	.byte	0x02, 0x4a
	.zero		1
	.zero		1


	//----- nvinfo : EIATTR_EXIT_INSTR_OFFSETS
	.align		4
        /*0058*/ 	.byte	0x04, 0x1c
        /*005a*/ 	.short	(.L_17 - .L_16)


	//   ....[0]....
.L_16:
        /*005c*/ 	.word	0x00000bc0


	//----- nvinfo : EIATTR_CBANK_PARAM_SIZE
	.align		4
.L_17:
        /*0060*/ 	.byte	0x03, 0x19
        /*0062*/ 	.short	0x001c


	//----- nvinfo : EIATTR_PARAM_CBANK
	.align		4
        /*0064*/ 	.byte	0x04, 0x0a
        /*0066*/ 	.short	(.L_19 - .L_18)
	.align		4
.L_18:
        /*0068*/ 	.word	index@(.nv.constant0._Z15MatrixMulKernelPfS_S_i)
        /*006c*/ 	.short	0x0380
        /*006e*/ 	.short	0x001c


	//----- nvinfo : EIATTR_SW_WAR
	.align		4
.L_19:
        /*0070*/ 	.byte	0x04, 0x36
        /*0072*/ 	.short	(.L_21 - .L_20)
.L_20:
        /*0074*/ 	.word	0x00000008
.L_21:


//--------------------- .nv.callgraph             --------------------------
	.section	.nv.callgraph,"",@"SHT_CUDA_CALLGRAPH"
	.align	4
	.sectionentsize	8
	.align		4
        /*0000*/ 	.word	0x00000000
	.align		4
        /*0004*/ 	.word	0xffffffff
	.align		4
        /*0008*/ 	.word	0x00000000
	.align		4
        /*000c*/ 	.word	0xfffffffe
	.align		4
        /*0010*/ 	.word	0x00000000
	.align		4
        /*0014*/ 	.word	0xfffffffd
	.align		4
        /*0018*/ 	.word	0x00000000
	.align		4
        /*001c*/ 	.word	0xfffffffc


//--------------------- .text._Z15MatrixMulKernelPfS_S_i --------------------------
	.section	.text._Z15MatrixMulKernelPfS_S_i,"ax",@progbits
	.align	128
        .global         _Z15MatrixMulKernelPfS_S_i
        .type           _Z15MatrixMulKernelPfS_S_i,@function
        .size           _Z15MatrixMulKernelPfS_S_i,(.L_x_7 - _Z15MatrixMulKernelPfS_S_i)
        .other          _Z15MatrixMulKernelPfS_S_i,@"STO_CUDA_ENTRY STV_DEFAULT"
_Z15MatrixMulKernelPfS_S_i:
.text._Z15MatrixMulKernelPfS_S_i:
[----:B------:R-:W-:Y:S01]  /*0000*/  LDC R1, c[0x0][0x37c] ;  /* 0x0000df00ff017b82 */ /* 0x000fe20000000800 */
[----:B------:R-:W0:Y:S01]  /*0010*/  LDCU UR7, c[0x0][0x398] ;  /* 0x00007300ff0777ac */ /* 0x000e220008000800 */
[----:B------:R-:W1:Y:S01]  /*0020*/  S2R R0, SR_TID.Y ;  /* 0x0000000000007919 */ /* 0x000e620000002200 */
[----:B------:R-:W-:Y:S01]  /*0030*/  HFMA2 R15, -RZ, RZ, 0, 0 ;  /* 0x00000000ff0f7431 */ /* 0x000fe200000001ff */
[----:B------:R-:W2:Y:S01]  /*0040*/  LDCU.64 UR8, c[0x0][0x358] ;  /* 0x00006b00ff0877ac */ /* 0x000ea20008000a00 */
[----:B0-----:R-:W-:-:S09]  /*0050*/  UISETP.GE.AND UP0, UPT, UR7, 0x1, UPT ;  /* 0x000000010700788c */ /* 0x001fd2000bf06270 */
[----:B--2---:R-:W-:Y:S05]  /*0060*/  BRA.U !UP0, `(.L_x_0) ;  /* 0x0000000908c07547 */ /* 0x004fea000b800000 */
[----:B------:R-:W-:Y:S02]  /*0070*/  UISETP.GE.U32.AND UP1, UPT, UR7, 0x10, UPT ;  /* 0x000000100700788c */ /* 0x000fe4000bf26070 */
[----:B-1----:R-:W-:Y:S01]  /*0080*/  IMAD R6, R0, UR7, RZ ;  /* 0x0000000700067c24 */ /* 0x002fe2000f8e02ff */
[----:B------:R-:W-:Y:S01]  /*0090*/  ULOP3.LUT UR5, UR7, 0xf, URZ, 0xc0, !UPT ;  /* 0x0000000f07057892 */ /* 0x000fe2000f8ec0ff */
[----:B------:R-:W-:Y:S01]  /*00a0*/  MOV R15, RZ ;  /* 0x000000ff000f7202 */ /* 0x000fe20000000f00 */
[----:B------:R-:W-:Y:S02]  /*00b0*/  UMOV UR4, URZ ;  /* 0x000000ff00047c82 */ /* 0x000fe40008000000 */
[----:B------:R-:W-:Y:S02]  /*00c0*/  UISETP.NE.AND UP0, UPT, UR5, URZ, UPT ;  /* 0x000000ff0500728c */ /* 0x000fe4000bf05270 */
[----:B------:R-:W-:Y:S09]  /*00d0*/  BRA.U !UP1, `(.L_x_1) ;  /* 0x0000000509107547 */ /* 0x000ff2000b800000 */
[----:B------:R-:W0:Y:S01]  /*00e0*/  LDCU.128 UR12, c[0x0][0x380] ;  /* 0x00007000ff0c77ac */ /* 0x000e220008000c00 */
[----:B------:R-:W-:Y:S01]  /*00f0*/  HFMA2 R3, -RZ, RZ, 0, 0 ;  /* 0x00000000ff037431 */ /* 0x000fe200000001ff */
[----:B------:R-:W-:Y:S01]  /*0100*/  MOV R2, 0x20 ;  /* 0x0000002000027802 */ /* 0x000fe20000000f00 */
[----:B------:R-:W-:Y:S01]  /*0110*/  ULOP3.LUT UR4, UR7, 0x7ffffff0, URZ, 0xc0, !UPT ;  /* 0x7ffffff007047892 */ /* 0x000fe2000f8ec0ff */
[----:B------:R-:W-:-:S03]  /*0120*/  MOV R15, RZ ;  /* 0x000000ff000f7202 */ /* 0x000fc60000000f00 */
[----:B------:R-:W-:Y:S01]  /*0130*/  UIADD3 UR6, UPT, UPT, -UR4, URZ, URZ ;  /* 0x000000ff04067290 */ /* 0x000fe2000fffe1ff */
[----:B------:R-:W-:-:S03]  /*0140*/  IMAD.WIDE.U32 R2, R6, 0x4, R2 ;  /* 0x0000000406027825 */ /* 0x000fc600078e0002 */
[C---:B0-----:R-:W-:Y:S02]  /*0150*/  IADD3 R9, P0, PT, R2.reuse, UR14, RZ ;  /* 0x0000000e02097c10 */ /* 0x041fe4000ff1e0ff */
[----:B------:R-:W-:Y:S02]  /*0160*/  IADD3 R4, P1, PT, R2, UR12, RZ ;  /* 0x0000000c02047c10 */ /* 0x000fe4000ff3e0ff */
[C---:B------:R-:W-:Y:S02]  /*0170*/  IADD3.X R10, PT, PT, R3.reuse, UR15, RZ, P0, !PT ;  /* 0x0000000f030a7c10 */ /* 0x040fe400087fe4ff */
[----:B------:R-:W-:-:S09]  /*0180*/  IADD3.X R5, PT, PT, R3, UR13, RZ, P1, !PT ;  /* 0x0000000d03057c10 */ /* 0x000fd20008ffe4ff */
.L_x_2:
[----:B------:R-:W-:Y:S01]  /*0190*/  MOV R2, R9 ;  /* 0x0000000900027202 */ /* 0x000fe20000000f00 */
[----:B------:R-:W2:Y:S01]  /*01a0*/  LDG.E R16, desc[UR8][R4.64+-0x20] ;  /* 0xffffe00804107981 */ /* 0x000ea2000c1e1900 */
[----:B------:R-:W-:-:S03]  /*01b0*/  MOV R3, R10 ;  /* 0x0000000a00037202 */ /* 0x000fc60000000f00 */
[----:B------:R-:W3:Y:S04]  /*01c0*/  LDG.E R25, desc[UR8][R4.64+-0x1c] ;  /* 0xffffe40804197981 */ /* 0x000ee8000c1e1900 */
[----:B------:R-:W2:Y:S04]  /*01d0*/  LDG.E R17, desc[UR8][R2.64+-0x20] ;  /* 0xffffe00802117981 */ /* 0x000ea8000c1e1900 */
[----:B------:R-:W3:Y:S04]  /*01e0*/  LDG.E R26, desc[UR8][R2.64+-0x1c] ;  /* 0xffffe408021a7981 */ /* 0x000ee8000c1e1900 */
[----:B------:R-:W4:Y:S04]  /*01f0*/  LDG.E R19, desc[UR8][R4.64+-0x18] ;  /* 0xffffe80804137981 */ /* 0x000f28000c1e1900 */
[----:B------:R-:W4:Y:S04]  /*0200*/  LDG.E R20, desc[UR8][R2.64+-0x18] ;  /* 0xffffe80802147981 */ /* 0x000f28000c1e1900 */
[----:B------:R-:W5:Y:S04]  /*0210*/  LDG.E R22, desc[UR8][R4.64+-0x14] ;  /* 0xffffec0804167981 */ /* 0x000f68000c1e1900 */
        /* <DEDUP_REMOVED lines=11> */
[----:B------:R-:W5:Y:S01]  /*02d0*/  LDG.E R18, desc[UR8][R2.64+0x4] ;  /* 0x0000040802127981 */ /* 0x000f62000c1e1900 */
[----:B--2---:R-:W-:-:S03]  /*02e0*/  FFMA R16, R16, R17, R15 ;  /* 0x0000001110107223 */ /* 0x004fc6000000000f */
[----:B------:R-:W2:Y:S01]  /*02f0*/  LDG.E R17, desc[UR8][R4.64+0x4] ;  /* 0x0000040804117981 */ /* 0x000ea2000c1e1900 */
[----:B---3--:R-:W-:-:S03]  /*0300*/  FFMA R26, R25, R26, R16 ;  /* 0x0000001a191a7223 */ /* 0x008fc60000000010 */
[----:B------:R-:W3:Y:S04]  /*0310*/  LDG.E R15, desc[UR8][R4.64+0x8] ;  /* 0x00000808040f7981 */ /* 0x000ee8000c1e1900 */
[----:B------:R-:W3:Y:S01]  /*0320*/  LDG.E R16, desc[UR8][R2.64+0x8] ;  /* 0x0000080802107981 */ /* 0x000ee2000c1e1900 */
[----:B----4-:R-:W-:-:S03]  /*0330*/  FFMA R25, R19, R20, R26 ;  /* 0x0000001413197223 */ /* 0x010fc6000000001a */
[----:B------:R-:W4:Y:S04]  /*0340*/  LDG.E R19, desc[UR8][R4.64+0xc] ;  /* 0x00000c0804137981 */ /* 0x000f28000c1e1900 */
[----:B------:R-:W4:Y:S01]  /*0350*/  LDG.E R20, desc[UR8][R2.64+0xc] ;  /* 0x00000c0802147981 */ /* 0x000f22000c1e1900 */
[----:B-----5:R-:W-:-:S03]  /*0360*/  FFMA R26, R22, R21, R25 ;  /* 0x00000015161a7223 */ /* 0x020fc60000000019 */
[----:B------:R-:W5:Y:S04]  /*0370*/  LDG.E R21, desc[UR8][R4.64+0x10] ;  /* 0x0000100804157981 */ /* 0x000f68000c1e1900 */
[----:B------:R-:W5:Y:S01]  /*0380*/  LDG.E R22, desc[UR8][R2.64+0x10] ;  /* 0x0000100802167981 */ /* 0x000f62000c1e1900 */
[----:B------:R-:W-:-:S03]  /*0390*/  FFMA R26, R23, R24, R26 ;  /* 0x00000018171a7223 */ /* 0x000fc6000000001a */
[----:B------:R-:W5:Y:S04]  /*03a0*/  LDG.E R23, desc[UR8][R4.64+0x14] ;  /* 0x0000140804177981 */ /* 0x000f68000c1e1900 */
[----:B------:R-:W5:Y:S01]  /*03b0*/  LDG.E R24, desc[UR8][R2.64+0x14] ;  /* 0x0000140802187981 */ /* 0x000f62000c1e1900 */
[----:B------:R-:W-:-:S03]  /*03c0*/  FFMA R26, R13, R14, R26 ;  /* 0x0000000e0d1a7223 */ /* 0x000fc6000000001a */
[----:B------:R-:W5:Y:S04]  /*03d0*/  LDG.E R14, desc[UR8][R4.64+0x18] ;  /* 0x00001808040e7981 */ /* 0x000f68000c1e1900 */
[----:B------:R-:W5:Y:S01]  /*03e0*/  LDG.E R13, desc[UR8][R2.64+0x18] ;  /* 0x00001808020d7981 */ /* 0x000f62000c1e1900 */
[----:B------:R-:W-:-:S03]  /*03f0*/  FFMA R25, R7, R8, R26 ;  /* 0x0000000807197223 */ /* 0x000fc6000000001a */
[----:B------:R0:W5:Y:S04]  /*0400*/  LDG.E R7, desc[UR8][R4.64+0x1c] ;  /* 0x00001c0804077981 */ /* 0x000168000c1e1900 */
[----:B------:R-:W5:Y:S01]  /*0410*/  LDG.E R8, desc[UR8][R2.64+0x1c] ;  /* 0x00001c0802087981 */ /* 0x000f62000c1e1900 */
[----:B------:R-:W-:-:S04]  /*0420*/  FFMA R10, R10, R9, R25 ;  /* 0x000000090a0a7223 */ /* 0x000fc80000000019 */
[----:B------:R-:W-:Y:S01]  /*0430*/  FFMA R10, R11, R12, R10 ;  /* 0x0000000c0b0a7223 */ /* 0x000fe2000000000a */
[----:B------:R-:W-:-:S04]  /*0440*/  UIADD3 UR6, UPT, UPT, UR6, 0x10, URZ ;  /* 0x0000001006067890 */ /* 0x000fc8000fffe0ff */
[----:B------:R-:W-:Y:S01]  /*0450*/  UISETP.NE.AND UP1, UPT, UR6, URZ, UPT ;  /* 0x000000ff0600728c */ /* 0x000fe2000bf25270 */
[----:B------:R-:W-:Y:S02]  /*0460*/  IADD3 R9, P0, PT, R2, 0x40, RZ ;  /* 0x0000004002097810 */ /* 0x000fe40007f1e0ff */
[----:B0-----:R-:W-:-:S04]  /*0470*/  IADD3 R4, P1, PT, R4, 0x40, RZ ;  /* 0x0000004004047810 */ /* 0x001fc80007f3e0ff */
[----:B------:R-:W-:Y:S01]  /*0480*/  IADD3.X R5, PT, PT, RZ, R5, RZ, P1, !PT ;  /* 0x00000005ff057210 */ /* 0x000fe20000ffe4ff */
[----:B--2---:R-:W-:-:S04]  /*0490*/  FFMA R10, R17, R18, R10 ;  /* 0x00000012110a7223 */ /* 0x004fc8000000000a */
[----:B---3--:R-:W-:-:S04]  /*04a0*/  FFMA R10, R15, R16, R10 ;  /* 0x000000100f0a7223 */ /* 0x008fc8000000000a */
[----:B----4-:R-:W-:-:S04]  /*04b0*/  FFMA R10, R19, R20, R10 ;  /* 0x00000014130a7223 */ /* 0x010fc8000000000a */
[----:B-----5:R-:W-:-:S04]  /*04c0*/  FFMA R10, R21, R22, R10 ;  /* 0x00000016150a7223 */ /* 0x020fc8000000000a */
[----:B------:R-:W-:Y:S01]  /*04d0*/  FFMA R23, R23, R24, R10 ;  /* 0x0000001817177223 */ /* 0x000fe2000000000a */
[----:B------:R-:W-:-:S03]  /*04e0*/  IMAD.X R10, RZ, RZ, R3, P0 ;  /* 0x000000ffff0a7224 */ /* 0x000fc600000e0603 */
[----:B------:R-:W-:-:S04]  /*04f0*/  FFMA R14, R14, R13, R23 ;  /* 0x0000000d0e0e7223 */ /* 0x000fc80000000017 */
[----:B------:R-:W-:Y:S01]  /*0500*/  FFMA R15, R7, R8, R14 ;  /* 0x00000008070f7223 */ /* 0x000fe2000000000e */
[----:B------:R-:W-:Y:S06]  /*0510*/  BRA.U UP1, `(.L_x_2) ;  /* 0xfffffffd011c7547 */ /* 0x000fec000b83ffff */
.L_x_1:
[----:B------:R-:W-:Y:S05]  /*0520*/  BRA.U !UP0, `(.L_x_0) ;  /* 0x0000000508907547 */ /* 0x000fea000b800000 */
[----:B------:R-:W-:Y:S02]  /*0530*/  UISETP.GE.U32.AND UP0, UPT, UR5, 0x8, UPT ;  /* 0x000000080500788c */ /* 0x000fe4000bf06070 */
[----:B------:R-:W-:-:S04]  /*0540*/  ULOP3.LUT UR6, UR7, 0x7, URZ, 0xc0, !UPT ;  /* 0x0000000707067892 */ /* 0x000fc8000f8ec0ff */
[----:B------:R-:W-:-:S03]  /*0550*/  UISETP.NE.AND UP1, UPT, UR6, URZ, UPT ;  /* 0x000000ff0600728c */ /* 0x000fc6000bf25270 */
[----:B------:R-:W-:Y:S08]  /*0560*/  BRA.U !UP0, `(.L_x_3) ;  /* 0x00000001089c7547 */ /* 0x000ff0000b800000 */
[----:B------:R-:W0:Y:S01]  /*0570*/  LDC.64 R8, c[0x0][0x380] ;  /* 0x0000e000ff087b82 */ /* 0x000e220000000a00 */
[----:B------:R-:W1:Y:S01]  /*0580*/  LDCU.128 UR12, c[0x0][0x380] ;  /* 0x00007000ff0c77ac */ /* 0x000e620008000c00 */
[C---:B------:R-:W-:Y:S02]  /*0590*/  IADD3 R7, P0, PT, R6.reuse, UR4, RZ ;  /* 0x0000000406077c10 */ /* 0x040fe4000ff1e0ff */
[----:B------:R-:W-:Y:S02]  /*05a0*/  IADD3 R3, PT, PT, R6, UR4, RZ ;  /* 0x0000000406037c10 */ /* 0x000fe4000fffe0ff */
[----:B------:R-:W-:Y:S02]  /*05b0*/  IADD3.X R4, PT, PT, RZ, RZ, RZ, P0, !PT ;  /* 0x000000ffff047210 */ /* 0x000fe400007fe4ff */
[----:B------:R-:W2:Y:S01]  /*05c0*/  LDC.64 R10, c[0x0][0x388] ;  /* 0x0000e200ff0a7b82 */ /* 0x000ea20000000a00 */
[C---:B------:R-:W-:Y:S02]  /*05d0*/  SHF.L.U32 R2, R7.reuse, 0x2, RZ ;  /* 0x0000000207027819 */ /* 0x040fe400000006ff */
[----:B------:R-:W-:-:S02]  /*05e0*/  SHF.L.U64.HI R7, R7, 0x2, R4 ;  /* 0x0000000207077819 */ /* 0x000fc40000010204 */
[C---:B-1----:R-:W-:Y:S02]  /*05f0*/  IADD3 R4, P0, PT, R2.reuse, UR12, RZ ;  /* 0x0000000c02047c10 */ /* 0x042fe4000ff1e0ff */
[----:B------:R-:W-:Y:S02]  /*0600*/  IADD3 R2, P1, PT, R2, UR14, RZ ;  /* 0x0000000e02027c10 */ /* 0x000fe4000ff3e0ff */
[----:B------:R-:W-:Y:S01]  /*0610*/  IADD3.X R5, PT, PT, R7, UR13, RZ, P0, !PT ;  /* 0x0000000d07057c10 */ /* 0x000fe200087fe4ff */
[----:B0-----:R-:W-:-:S04]  /*0620*/  IMAD.WIDE.U32 R8, R3, 0x4, R8 ;  /* 0x0000000403087825 */ /* 0x001fc800078e0008 */
[----:B------:R-:W3:Y:S01]  /*0630*/  LDG.E R14, desc[UR8][R4.64+0x8] ;  /* 0x00000808040e7981 */ /* 0x000ee2000c1e1900 */
[----:B--2---:R-:W-:Y:S01]  /*0640*/  IMAD.WIDE.U32 R10, R3, 0x4, R10 ;  /* 0x00000004030a7825 */ /* 0x004fe200078e000a */
[----:B------:R-:W-:Y:S02]  /*0650*/  IADD3.X R3, PT, PT, R7, UR15, RZ, P1, !PT ;  /* 0x0000000f07037c10 */ /* 0x000fe40008ffe4ff */
[----:B------:R-:W2:Y:S04]  /*0660*/  LDG.E R8, desc[UR8][R8.64] ;  /* 0x0000000808087981 */ /* 0x000ea8000c1e1900 */
[----:B------:R-:W2:Y:S04]  /*0670*/  LDG.E R10, desc[UR8][R10.64] ;  /* 0x000000080a0a7981 */ /* 0x000ea8000c1e1900 */
[----:B------:R-:W4:Y:S04]  /*0680*/  LDG.E R7, desc[UR8][R4.64+0x4] ;  /* 0x0000040804077981 */ /* 0x000f28000c1e1900 */
[----:B------:R-:W4:Y:S04]  /*0690*/  LDG.E R12, desc[UR8][R2.64+0x4] ;  /* 0x00000408020c7981 */ /* 0x000f28000c1e1900 */
[----:B------:R-:W3:Y:S04]  /*06a0*/  LDG.E R13, desc[UR8][R2.64+0x8] ;  /* 0x00000808020d7981 */ /* 0x000ee8000c1e1900 */
        /* <DEDUP_REMOVED lines=10> */
[----:B------:R-:W-:Y:S01]  /*0750*/  UIADD3 UR4, UPT, UPT, UR4, 0x8, URZ ;  /* 0x0000000804047890 */ /* 0x000fe2000fffe0ff */
[----:B--2---:R-:W-:-:S04]  /*0760*/  FFMA R8, R8, R10, R15 ;  /* 0x0000000a08087223 */ /* 0x004fc8000000000f */
[----:B----4-:R-:W-:-:S04]  /*0770*/  FFMA R7, R7, R12, R8 ;  /* 0x0000000c07077223 */ /* 0x010fc80000000008 */
[----:B---3--:R-:W-:-:S04]  /*0780*/  FFMA R7, R14, R13, R7 ;  /* 0x0000000d0e077223 */ /* 0x008fc80000000007 */
[----:B-----5:R-:W-:-:S04]  /*0790*/  FFMA R7, R16, R17, R7 ;  /* 0x0000001110077223 */ /* 0x020fc80000000007 */
[----:B------:R-:W-:-:S04]  /*07a0*/  FFMA R7, R18, R19, R7 ;  /* 0x0000001312077223 */ /* 0x000fc80000000007 */
[----:B------:R-:W-:-:S04]  /*07b0*/  FFMA R7, R20, R9, R7 ;  /* 0x0000000914077223 */ /* 0x000fc80000000007 */
[----:B------:R-:W-:-:S04]  /*07c0*/  FFMA R7, R22, R11, R7 ;  /* 0x0000000b16077223 */ /* 0x000fc80000000007 */
[----:B------:R-:W-:-:S07]  /*07d0*/  FFMA R15, R24, R21, R7 ;  /* 0x00000015180f7223 */ /* 0x000fce0000000007 */
.L_x_3:
        /* <DEDUP_REMOVED lines=9> */
[----:B------:R-:W-:Y:S01]  /*0870*/  IADD3.X R5, PT, PT, RZ, RZ, RZ, P0, !PT ;  /* 0x000000ffff057210 */ /* 0x000fe200007fe4ff */
[C---:B------:R-:W-:Y:S01]  /*0880*/  IMAD.SHL.U32 R4, R2.reuse, 0x4, RZ ;  /* 0x0000000402047824 */ /* 0x040fe200078e00ff */
[----:B------:R-:W2:Y:S02]  /*0890*/  LDC.64 R10, c[0x0][0x388] ;  /* 0x0000e200ff0a7b82 */ /* 0x000ea40000000a00 */
[----:B------:R-:W-:-:S02]  /*08a0*/  SHF.L.U64.HI R5, R2, 0x2, R5 ;  /* 0x0000000202057819 */ /* 0x000fc40000010205 */
[C---:B-1----:R-:W-:Y:S02]  /*08b0*/  IADD3 R2, P0, PT, R4.reuse, UR12, RZ ;  /* 0x0000000c04027c10 */ /* 0x042fe4000ff1e0ff */
[----:B------:R-:W-:Y:S01]  /*08c0*/  IADD3 R4, P1, PT, R4, UR14, RZ ;  /* 0x0000000e04047c10 */ /* 0x000fe2000ff3e0ff */
[----:B0-----:R-:W-:-:S06]  /*08d0*/  IMAD.WIDE.U32 R8, R3, 0x4, R8 ;  /* 0x0000000403087825 */ /* 0x001fcc00078e0008 */
[----:B------:R-:W3:Y:S01]  /*08e0*/  LDG.E R8, desc[UR8][R8.64] ;  /* 0x0000000808087981 */ /* 0x000ee2000c1e1900 */
[----:B--2---:R-:W-:Y:S01]  /*08f0*/  IMAD.WIDE.U32 R10, R3, 0x4, R10 ;  /* 0x00000004030a7825 */ /* 0x004fe200078e000a */
[C---:B------:R-:W-:Y:S02]  /*0900*/  IADD3.X R3, PT, PT, R5.reuse, UR13, RZ, P0, !PT ;  /* 0x0000000d05037c10 */ /* 0x040fe400087fe4ff */
[----:B------:R-:W-:-:S03]  /*0910*/  IADD3.X R5, PT, PT, R5, UR15, RZ, P1, !PT ;  /* 0x0000000f05057c10 */ /* 0x000fc60008ffe4ff */
[----:B------:R-:W3:Y:S04]  /*0920*/  LDG.E R10, desc[UR8][R10.64] ;  /* 0x000000080a0a7981 */ /* 0x000ee8000c1e1900 */
[----:B------:R-:W2:Y:S04]  /*0930*/  LDG.E R12, desc[UR8][R2.64+0x4] ;  /* 0x00000408020c7981 */ /* 0x000ea8000c1e1900 */
[----:B------:R-:W2:Y:S04]  /*0940*/  LDG.E R7, desc[UR8][R4.64+0x4] ;  /* 0x0000040804077981 */ /* 0x000ea8000c1e1900 */
[----:B------:R-:W4:Y:S04]  /*0950*/  LDG.E R14, desc[UR8][R2.64+0x8] ;  /* 0x00000808020e7981 */ /* 0x000f28000c1e1900 */
[----:B------:R-:W4:Y:S04]  /*0960*/  LDG.E R13, desc[UR8][R4.64+0x8] ;  /* 0x00000808040d7981 */ /* 0x000f28000c1e1900 */
[----:B------:R-:W5:Y:S04]  /*0970*/  LDG.E R16, desc[UR8][R2.64+0xc] ;  /* 0x00000c0802107981 */ /* 0x000f68000c1e1900 */
[----:B------:R-:W5:Y:S01]  /*0980*/  LDG.E R17, desc[UR8][R4.64+0xc] ;  /* 0x00000c0804117981 */ /* 0x000f62000c1e1900 */
[----:B------:R-:W-:Y:S01]  /*0990*/  UIADD3 UR4, UPT, UPT, UR4, 0x4, URZ ;  /* 0x0000000404047890 */ /* 0x000fe2000fffe0ff */
[----:B---3--:R-:W-:-:S04]  /*09a0*/  FFMA R15, R8, R10, R15 ;  /* 0x0000000a080f7223 */ /* 0x008fc8000000000f */
[----:B--2---:R-:W-:-:S04]  /*09b0*/  FFMA R7, R12, R7, R15 ;  /* 0x000000070c077223 */ /* 0x004fc8000000000f */
[----:B----4-:R-:W-:-:S04]  /*09c0*/  FFMA R7, R14, R13, R7 ;  /* 0x0000000d0e077223 */ /* 0x010fc80000000007 */
[----:B-----5:R-:W-:-:S07]  /*09d0*/  FFMA R15, R16, R17, R7 ;  /* 0x00000011100f7223 */ /* 0x020fce0000000007 */
.L_x_4:
[----:B------:R-:W-:Y:S05]  /*09e0*/  BRA.U !UP1, `(.L_x_0) ;  /* 0x0000000109607547 */ /* 0x000fea000b800000 */
[----:B------:R-:W0:Y:S01]  /*09f0*/  LDC.64 R2, c[0x0][0x388] ;  /* 0x0000e200ff027b82 */ /* 0x000e220000000a00 */
[----:B------:R-:W-:Y:S01]  /*0a00*/  IADD3 R7, PT, PT, R6, UR4, RZ ;  /* 0x0000000406077c10 */ /* 0x000fe2000fffe0ff */
[----:B------:R-:W-:-:S06]  /*0a10*/  UIADD3 UR5, UPT, UPT, -UR5, URZ, URZ ;  /* 0x000000ff05057290 */ /* 0x000fcc000fffe1ff */
[----:B------:R-:W1:Y:S01]  /*0a20*/  LDC.64 R4, c[0x0][0x380] ;  /* 0x0000e000ff047b82 */ /* 0x000e620000000a00 */
[----:B0-----:R-:W-:-:S03]  /*0a30*/  IMAD.WIDE.U32 R2, R7, 0x4, R2 ;  /* 0x0000000407027825 */ /* 0x001fc600078e0002 */
[----:B------:R-:W-:Y:S02]  /*0a40*/  MOV R8, R2 ;  /* 0x0000000200087202 */ /* 0x000fe40000000f00 */
[----:B------:R-:W-:Y:S01]  /*0a50*/  MOV R9, R3 ;  /* 0x0000000300097202 */ /* 0x000fe20000000f00 */
[----:B-1----:R-:W-:-:S04]  /*0a60*/  IMAD.WIDE.U32 R4, R7, 0x4, R4 ;  /* 0x0000000407047825 */ /* 0x002fc800078e0004 */
[----:B------:R-:W-:Y:S01]  /*0a70*/  IMAD.MOV.U32 R7, RZ, RZ, R5 ;  /* 0x000000ffff077224 */ /* 0x000fe200078e0005 */
[----:B------:R-:W-:-:S07]  /*0a80*/  MOV R6, R4 ;  /* 0x0000000400067202 */ /* 0x000fce0000000f00 */
.L_x_5:
[----:B------:R-:W-:Y:S02]  /*0a90*/  MOV R2, R6 ;  /* 0x0000000600027202 */ /* 0x000fe40000000f00 */
[----:B------:R-:W-:Y:S02]  /*0aa0*/  MOV R4, R8 ;  /* 0x0000000800047202 */ /* 0x000fe40000000f00 */
[----:B------:R-:W-:Y:S02]  /*0ab0*/  MOV R3, R7 ;  /* 0x0000000700037202 */ /* 0x000fe40000000f00 */
[----:B------:R-:W-:-:S03]  /*0ac0*/  MOV R5, R9 ;  /* 0x0000000900057202 */ /* 0x000fc60000000f00 */
[----:B------:R-:W2:Y:S04]  /*0ad0*/  LDG.E R2, desc[UR8][R2.64] ;  /* 0x0000000802027981 */ /* 0x000ea8000c1e1900 */
[----:B------:R-:W2:Y:S01]  /*0ae0*/  LDG.E R4, desc[UR8][R4.64] ;  /* 0x0000000804047981 */ /* 0x000ea2000c1e1900 */
[----:B------:R-:W-:Y:S01]  /*0af0*/  UIADD3 UR5, UPT, UPT, UR5, 0x1, URZ ;  /* 0x0000000105057890 */ /* 0x000fe2000fffe0ff */
[----:B------:R-:W-:Y:S02]  /*0b00*/  IADD3 R8, P0, PT, R8, 0x4, RZ ;  /* 0x0000000408087810 */ /* 0x000fe40007f1e0ff */
[----:B------:R-:W-:Y:S01]  /*0b10*/  IADD3 R6, P1, PT, R6, 0x4, RZ ;  /* 0x0000000406067810 */ /* 0x000fe20007f3e0ff */
[----:B------:R-:W-:Y:S01]  /*0b20*/  UISETP.NE.AND UP0, UPT, UR5, URZ, UPT ;  /* 0x000000ff0500728c */ /* 0x000fe2000bf05270 */
[----:B------:R-:W-:-:S02]  /*0b30*/  IADD3.X R9, PT, PT, RZ, R9, RZ, P0, !PT ;  /* 0x00000009ff097210 */ /* 0x000fc400007fe4ff */
[----:B------:R-:W-:Y:S01]  /*0b40*/  IADD3.X R7, PT, PT, RZ, R7, RZ, P1, !PT ;  /* 0x00000007ff077210 */ /* 0x000fe20000ffe4ff */
[----:B--2---:R-:W-:-:S05]  /*0b50*/  FFMA R15, R2, R4, R15 ;  /* 0x00000004020f7223 */ /* 0x004fca000000000f */
[----:B------:R-:W-:Y:S05]  /*0b60*/  BRA.U UP0, `(.L_x_5) ;  /* 0xfffffffd00c87547 */ /* 0x000fea000b83ffff */
.L_x_0:
[----:B------:R-:W1:Y:S01]  /*0b70*/  S2R R5, SR_TID.X ;  /* 0x0000000000057919 */ /* 0x000e620000002100 */
[----:B------:R-:W0:Y:S01]  /*0b80*/  LDC.64 R2, c[0x0][0x390] ;  /* 0x0000e400ff027b82 */ /* 0x000e220000000a00 */
[----:B-1----:R-:W-:-:S04]  /*0b90*/  IMAD R5, R0, UR7, R5 ;  /* 0x0000000700057c24 */ /* 0x002fc8000f8e0205 */
[----:B0-----:R-:W-:-:S05]  /*0ba0*/  IMAD.WIDE R2, R5, 0x4, R2 ;  /* 0x0000000405027825 */ /* 0x001fca00078e0202 */
[----:B------:R-:W-:Y:S01]  /*0bb0*/  STG.E desc[UR8][R2.64], R15 ;  /* 0x0000000f02007986 */ /* 0x000fe2000c101908 */
[----:B------:R-:W-:Y:S05]  /*0bc0*/  EXIT ;  /* 0x000000000000794d */ /* 0x000fea0003800000 */
.L_x_6:
[----:B------:R-:W-:-:S00]  /*0bd0*/  BRA `(.L_x_6) ;  /* 0xfffffffc00fc7947 */ /* 0x000fc0000383ffff */
[----:B------:R-:W-:-:S00]  /*0be0*/  NOP ;  /* 0x0000000000007918 */ /* 0x000fc00000000000 */
        /* <DEDUP_REMOVED lines=9> */
.L_x_7:


//--------------------- .nv.shared.reserved.0     --------------------------
	.section	.nv.shared.reserved.0,"aw",@nobits
	.weak		__nv_reservedSMEM_offset_0_alias
	.size		__nv_reservedSMEM_offset_0_alias, 0, 64
	.other		__nv_reservedSMEM_offset_0_alias,@"STO_CUDA_RESERVED_SHARED STV_DEFAULT"
__nv_reservedSMEM_offset_0_alias:
	.zero		0
	.zero		64


//--------------------- .nv.constant0._Z15MatrixMulKernelPfS_S_i --------------------------
	.section	.nv.constant0._Z15MatrixMulKernelPfS_S_i,"a",@progbits
	.sectionflags	@""
	.align	4
.nv.constant0._Z15MatrixMulKernelPfS_S_i:
	.zero		924


//--------------------- SYMBOLS --------------------------

	.type		.nv.reservedSmem.offset0,@object
	.size		.nv.reservedSmem.offset0,0x4
